//
// Generated by NVIDIA NVVM Compiler
//
// Compiler Build ID: CL-36424714
// Cuda compilation tools, release 13.0, V13.0.88
// Based on NVVM 20.0.0
//

.version 9.0
.target sm_100
.address_size 64

	// .globl	_Z20find_augmenting_pathP4edgeiPiS1_S1_S1_S1_S1_S1_

.visible .entry _Z20find_augmenting_pathP4edgeiPiS1_S1_S1_S1_S1_S1_(
	.param .u64 .ptr .align 1 _Z20find_augmenting_pathP4edgeiPiS1_S1_S1_S1_S1_S1__param_0,
	.param .u32 _Z20find_augmenting_pathP4edgeiPiS1_S1_S1_S1_S1_S1__param_1,
	.param .u64 .ptr .align 1 _Z20find_augmenting_pathP4edgeiPiS1_S1_S1_S1_S1_S1__param_2,
	.param .u64 .ptr .align 1 _Z20find_augmenting_pathP4edgeiPiS1_S1_S1_S1_S1_S1__param_3,
	.param .u64 .ptr .align 1 _Z20find_augmenting_pathP4edgeiPiS1_S1_S1_S1_S1_S1__param_4,
	.param .u64 .ptr .align 1 _Z20find_augmenting_pathP4edgeiPiS1_S1_S1_S1_S1_S1__param_5,
	.param .u64 .ptr .align 1 _Z20find_augmenting_pathP4edgeiPiS1_S1_S1_S1_S1_S1__param_6,
	.param .u64 .ptr .align 1 _Z20find_augmenting_pathP4edgeiPiS1_S1_S1_S1_S1_S1__param_7,
	.param .u64 .ptr .align 1 _Z20find_augmenting_pathP4edgeiPiS1_S1_S1_S1_S1_S1__param_8
)
{
	.reg .pred 	%p<20>;
	.reg .b32 	%r<25>;
	.reg .b64 	%rd<33>;

	ld.param.u64 	%rd9, [_Z20find_augmenting_pathP4edgeiPiS1_S1_S1_S1_S1_S1__param_0];
	ld.param.u32 	%r6, [_Z20find_augmenting_pathP4edgeiPiS1_S1_S1_S1_S1_S1__param_1];
	ld.param.u64 	%rd10, [_Z20find_augmenting_pathP4edgeiPiS1_S1_S1_S1_S1_S1__param_3];
	ld.param.u64 	%rd11, [_Z20find_augmenting_pathP4edgeiPiS1_S1_S1_S1_S1_S1__param_5];
	ld.param.u64 	%rd12, [_Z20find_augmenting_pathP4edgeiPiS1_S1_S1_S1_S1_S1__param_6];
	ld.param.u64 	%rd13, [_Z20find_augmenting_pathP4edgeiPiS1_S1_S1_S1_S1_S1__param_7];
	ld.param.u64 	%rd14, [_Z20find_augmenting_pathP4edgeiPiS1_S1_S1_S1_S1_S1__param_8];
	cvta.to.global.u64 	%rd1, %rd14;
	cvta.to.global.u64 	%rd2, %rd13;
	cvta.to.global.u64 	%rd3, %rd12;
	cvta.to.global.u64 	%rd4, %rd11;
	cvta.to.global.u64 	%rd5, %rd10;
	mov.u32 	%r7, %ctaid.x;
	mov.u32 	%r8, %ntid.x;
	mov.u32 	%r9, %tid.x;
	mad.lo.s32 	%r1, %r7, %r8, %r9;
	setp.ge.s32 	%p5, %r1, %r6;
	@%p5 bra 	$L__BB0_11;
	cvta.to.global.u64 	%rd15, %rd9;
	mul.wide.s32 	%rd16, %r1, 16;
	add.s64 	%rd17, %rd15, %rd16;
	ld.global.u32 	%r2, [%rd17];
	ld.global.u32 	%r3, [%rd17+4];
	ld.global.u32 	%r4, [%rd17+8];
	ld.global.u32 	%r5, [%rd17+12];
	mul.wide.s32 	%rd18, %r2, 4;
	add.s64 	%rd19, %rd5, %rd18;
	ld.global.u32 	%r10, [%rd19];
	setp.eq.s32 	%p7, %r10, 0;
	mul.wide.s32 	%rd20, %r3, 4;
	add.s64 	%rd6, %rd4, %rd20;
	mov.pred 	%p18, 0;
	@%p7 bra 	$L__BB0_3;
	ld.global.u32 	%r11, [%rd6];
	setp.eq.s32 	%p18, %r11, 0;
$L__BB0_3:
	setp.le.s32 	%p8, %r4, %r5;
	not.pred 	%p9, %p18;
	add.s64 	%rd7, %rd2, %rd18;
	or.pred  	%p10, %p9, %p8;
	@%p10 bra 	$L__BB0_6;
	add.s64 	%rd23, %rd3, %rd20;
	atom.relaxed.global.cas.b32 	%r12, [%rd23], -1, %r1;
	setp.ne.s32 	%p11, %r12, -1;
	@%p11 bra 	$L__BB0_6;
	mov.b32 	%r13, 1;
	st.global.u32 	[%rd6], %r13;
	ld.global.u32 	%r14, [%rd7];
	sub.s32 	%r15, %r4, %r5;
	min.s32 	%r16, %r14, %r15;
	add.s64 	%rd25, %rd2, %rd20;
	st.global.u32 	[%rd25], %r16;
	atom.global.add.u32 	%r17, [%rd1], 1;
$L__BB0_6:
	add.s64 	%rd27, %rd5, %rd20;
	ld.global.u32 	%r18, [%rd27];
	setp.eq.s32 	%p13, %r18, 0;
	add.s64 	%rd8, %rd4, %rd18;
	mov.pred 	%p19, 0;
	@%p13 bra 	$L__BB0_8;
	ld.global.u32 	%r19, [%rd8];
	setp.eq.s32 	%p19, %r19, 0;
$L__BB0_8:
	setp.eq.s32 	%p14, %r5, 0;
	not.pred 	%p15, %p19;
	or.pred  	%p16, %p15, %p14;
	@%p16 bra 	$L__BB0_11;
	add.s64 	%rd30, %rd3, %rd18;
	atom.relaxed.global.cas.b32 	%r20, [%rd30], -1, %r1;
	setp.ne.s32 	%p17, %r20, -1;
	@%p17 bra 	$L__BB0_11;
	mov.b32 	%r21, 1;
	st.global.u32 	[%rd8], %r21;
	add.s64 	%rd32, %rd2, %rd20;
	ld.global.u32 	%r22, [%rd32];
	min.s32 	%r23, %r22, %r5;
	st.global.u32 	[%rd7], %r23;
	atom.global.add.u32 	%r24, [%rd1], 1;
$L__BB0_11:
	ret;

}
	// .globl	_Z12add_to_queueiPiS_
.visible .entry _Z12add_to_queueiPiS_(
	.param .u32 _Z12add_to_queueiPiS__param_0,
	.param .u64 .ptr .align 1 _Z12add_to_queueiPiS__param_1,
	.param .u64 .ptr .align 1 _Z12add_to_queueiPiS__param_2
)
{
	.reg .pred 	%p<3>;
	.reg .b32 	%r<9>;
	.reg .b64 	%rd<11>;

	ld.param.u32 	%r2, [_Z12add_to_queueiPiS__param_0];
	ld.param.u64 	%rd3, [_Z12add_to_queueiPiS__param_1];
	ld.param.u64 	%rd2, [_Z12add_to_queueiPiS__param_2];
	cvta.to.global.u64 	%rd1, %rd3;
	mov.u32 	%r3, %ctaid.x;
	mov.u32 	%r4, %ntid.x;
	mov.u32 	%r5, %tid.x;
	mad.lo.s32 	%r1, %r3, %r4, %r5;
	setp.ge.s32 	%p1, %r1, %r2;
	@%p1 bra 	$L__BB1_4;
	cvta.to.global.u64 	%rd4, %rd2;
	mul.wide.s32 	%rd5, %r1, 4;
	add.s64 	%rd6, %rd4, %rd5;
	ld.global.u32 	%r6, [%rd6];
	setp.ne.s32 	%p2, %r6, 1;
	@%p2 bra 	$L__BB1_3;
	add.s64 	%rd10, %rd1, %rd5;
	mov.b32 	%r8, 1;
	st.global.u32 	[%rd10], %r8;
	bra.uni 	$L__BB1_4;
$L__BB1_3:
	add.s64 	%rd8, %rd1, %rd5;
	mov.b32 	%r7, 0;
	st.global.u32 	[%rd8], %r7;
$L__BB1_4:
	ret;

}
	// .globl	_Z17remove_from_queueiPiS_
.visible .entry _Z17remove_from_queueiPiS_(
	.param .u32 _Z17remove_from_queueiPiS__param_0,
	.param .u64 .ptr .align 1 _Z17remove_from_queueiPiS__param_1,
	.param .u64 .ptr .align 1 _Z17remove_from_queueiPiS__param_2
)
{
	.reg .pred 	%p<3>;
	.reg .b32 	%r<8>;
	.reg .b64 	%rd<9>;

	ld.param.u32 	%r2, [_Z17remove_from_queueiPiS__param_0];
	ld.param.u64 	%rd1, [_Z17remove_from_queueiPiS__param_1];
	ld.param.u64 	%rd2, [_Z17remove_from_queueiPiS__param_2];
	mov.u32 	%r3, %ctaid.x;
	mov.u32 	%r4, %ntid.x;
	mov.u32 	%r5, %tid.x;
	mad.lo.s32 	%r1, %r3, %r4, %r5;
	setp.ge.s32 	%p1, %r1, %r2;
	@%p1 bra 	$L__BB2_3;
	cvta.to.global.u64 	%rd3, %rd1;
	mul.wide.s32 	%rd4, %r1, 4;
	add.s64 	%rd5, %rd3, %rd4;
	ld.global.u32 	%r6, [%rd5];
	setp.ne.s32 	%p2, %r6, 1;
	@%p2 bra 	$L__BB2_3;
	cvta.to.global.u64 	%rd6, %rd2;
	add.s64 	%rd8, %rd6, %rd4;
	mov.b32 	%r7, 2;
	st.global.u32 	[%rd8], %r7;
$L__BB2_3:
	ret;

}
	// .globl	_Z7augmentP4edgePiii
.visible .entry _Z7augmentP4edgePiii(
	.param .u64 .ptr .align 1 _Z7augmentP4edgePiii_param_0,
	.param .u64 .ptr .align 1 _Z7augmentP4edgePiii_param_1,
	.param .u32 _Z7augmentP4edgePiii_param_2,
	.param .u32 _Z7augmentP4edgePiii_param_3
)
{
	.reg .pred 	%p<4>;
	.reg .b32 	%r<14>;
	.reg .b64 	%rd<9>;

	ld.param.u64 	%rd4, [_Z7augmentP4edgePiii_param_0];
	ld.param.u64 	%rd5, [_Z7augmentP4edgePiii_param_1];
	ld.param.u32 	%r12, [_Z7augmentP4edgePiii_param_2];
	ld.param.u32 	%r6, [_Z7augmentP4edgePiii_param_3];
	setp.eq.s32 	%p1, %r12, 0;
	@%p1 bra 	$L__BB3_6;
	cvta.to.global.u64 	%rd1, %rd5;
	cvta.to.global.u64 	%rd2, %rd4;
$L__BB3_2:
	mul.wide.s32 	%rd6, %r12, 4;
	add.s64 	%rd7, %rd1, %rd6;
	ld.global.u32 	%r7, [%rd7];
	mul.wide.s32 	%rd8, %r7, 16;
	add.s64 	%rd3, %rd2, %rd8;
	ld.global.u32 	%r2, [%rd3];
	setp.ne.s32 	%p2, %r12, %r2;
	@%p2 bra 	$L__BB3_4;
	ld.global.u32 	%r12, [%rd3+4];
	ld.global.u32 	%r10, [%rd3+12];
	sub.s32 	%r11, %r10, %r6;
	st.global.u32 	[%rd3+12], %r11;
	bra.uni 	$L__BB3_5;
$L__BB3_4:
	ld.global.u32 	%r8, [%rd3+12];
	add.s32 	%r9, %r8, %r6;
	st.global.u32 	[%rd3+12], %r9;
	mov.u32 	%r12, %r2;
$L__BB3_5:
	setp.ne.s32 	%p3, %r12, 0;
	@%p3 bra 	$L__BB3_2;
$L__BB3_6:
	ret;

}


// ===== COMPILED SASS (sm_100) =====

	.target	sm_100

	.elftype	@"ET_EXEC"


//--------------------- .note.nv.tkinfo           --------------------------
	.section	.note.nv.tkinfo,"",@"SHT_NOTE"
	.sectionflags	@"SHF_NOTE_NV_TKINFO"
	.tkinfo
        /*0018*/ 	.word	0x00000002
        /*0030*/ 	.string	""
        /*0030*/ 	.string	"ptxas"
        /*0030*/ 	.string	"Cuda compilation tools, release 13.0, V13.0.88"
        /*0030*/ 	.string	"Build cuda_13.0.r13.0/compiler.36424714_0"
        /*0030*/ 	.string	"-arch sm_100 -m 64 "



//--------------------- .note.nv.cuinfo           --------------------------
	.section	.note.nv.cuinfo,"",@"SHT_NOTE"
	.sectionflags	@"SHF_NOTE_NV_CUINFO"
        /*0018*/ 	.short	0x0002
        /*001a*/ 	.short	0x0064
        /*001c*/ 	.short	0x0082
	.zero		2


//--------------------- .nv.info                  --------------------------
	.section	.nv.info,"",@"SHT_CUDA_INFO"
	.align	4


	//----- nvinfo : EIATTR_REGCOUNT
	.align		4
        /*0000*/ 	.byte	0x04, 0x2f
        /*0002*/ 	.short	(.L_1 - .L_0)
	.align		4
.L_0:
        /*0004*/ 	.word	index@(_Z20find_augmenting_pathP4edgeiPiS1_S1_S1_S1_S1_S1_)
        /*0008*/ 	.word	0x0000001e


	//----- nvinfo : EIATTR_FRAME_SIZE
	.align		4
.L_1:
        /*000c*/ 	.byte	0x04, 0x11
        /*000e*/ 	.short	(.L_3 - .L_2)
	.align		4
.L_2:
        /*0010*/ 	.word	index@(_Z20find_augmenting_pathP4edgeiPiS1_S1_S1_S1_S1_S1_)
        /*0014*/ 	.word	0x00000000


	//----- nvinfo : EIATTR_REGCOUNT
	.align		4
.L_3:
        /*0018*/ 	.byte	0x04, 0x2f
        /*001a*/ 	.short	(.L_5 - .L_4)
	.align		4
.L_4:
        /*001c*/ 	.word	index@(_Z12add_to_queueiPiS_)
        /*0020*/ 	.word	0x0000000c


	//----- nvinfo : EIATTR_FRAME_SIZE
	.align		4
.L_5:
        /*0024*/ 	.byte	0x04, 0x11
        /*0026*/ 	.short	(.L_7 - .L_6)
	.align		4
.L_6:
        /*0028*/ 	.word	index@(_Z12add_to_queueiPiS_)
        /*002c*/ 	.word	0x00000000


	//----- nvinfo : EIATTR_REGCOUNT
	.align		4
.L_7:
        /*0030*/ 	.byte	0x04, 0x2f
        /*0032*/ 	.short	(.L_9 - .L_8)
	.align		4
.L_8:
        /*0034*/ 	.word	index@(_Z17remove_from_queueiPiS_)
        /*0038*/ 	.word	0x0000000a


	//----- nvinfo : EIATTR_FRAME_SIZE
	.align		4
.L_9:
        /*003c*/ 	.byte	0x04, 0x11
        /*003e*/ 	.short	(.L_11 - .L_10)
	.align		4
.L_10:
        /*0040*/ 	.word	index@(_Z17remove_from_queueiPiS_)
        /*0044*/ 	.word	0x00000000


	//----- nvinfo : EIATTR_REGCOUNT
	.align		4
.L_11:
        /*0048*/ 	.byte	0x04, 0x2f
        /*004a*/ 	.short	(.L_13 - .L_12)
	.align		4
.L_12:
        /*004c*/ 	.word	index@(_Z7augmentP4edgePiii)
        /*0050*/ 	.word	0x0000000e


	//----- nvinfo : EIATTR_FRAME_SIZE
	.align		4
.L_13:
        /*0054*/ 	.byte	0x04, 0x11
        /*0056*/ 	.short	(.L_15 - .L_14)
	.align		4
.L_14:
        /*0058*/ 	.word	index@(_Z7augmentP4edgePiii)
        /*005c*/ 	.word	0x00000000


	//----- nvinfo : EIATTR_MIN_STACK_SIZE
	.align		4
.L_15:
        /*0060*/ 	.byte	0x04, 0x12
        /*0062*/ 	.short	(.L_17 - .L_16)
	.align		4
.L_16:
        /*0064*/ 	.word	index@(_Z7augmentP4edgePiii)
        /*0068*/ 	.word	0x00000000


	//----- nvinfo : EIATTR_MIN_STACK_SIZE
	.align		4
.L_17:
        /*006c*/ 	.byte	0x04, 0x12
        /*006e*/ 	.short	(.L_19 - .L_18)
	.align		4
.L_18:
        /*0070*/ 	.word	index@(_Z17remove_from_queueiPiS_)
        /*0074*/ 	.word	0x00000000


	//----- nvinfo : EIATTR_MIN_STACK_SIZE
	.align		4
.L_19:
        /*0078*/ 	.byte	0x04, 0x12
        /*007a*/ 	.short	(.L_21 - .L_20)
	.align		4
.L_20:
        /*007c*/ 	.word	index@(_Z12add_to_queueiPiS_)
        /*0080*/ 	.word	0x00000000


	//----- nvinfo : EIATTR_MIN_STACK_SIZE
	.align		4
.L_21:
        /*0084*/ 	.byte	0x04, 0x12
        /*0086*/ 	.short	(.L_23 - .L_22)
	.align		4
.L_22:
        /*0088*/ 	.word	index@(_Z20find_augmenting_pathP4edgeiPiS1_S1_S1_S1_S1_S1_)
        /*008c*/ 	.word	0x00000000
.L_23:


//--------------------- .nv.compat                --------------------------
	.section	.nv.compat,"",@"SHT_CUDA_COMPAT_INFO"
	.align	4
        /*0000*/ 	.byte	0x02, 0x09, 0x00, 0x00, 0x02, 0x02, 0x01, 0x00, 0x02, 0x05, 0x05, 0x00, 0x03, 0x07, 0x01, 0x01
        /*0010*/ 	.byte	0x02, 0x03, 0x00, 0x00, 0x02, 0x06, 0x01, 0x00, 0x04, 0x0b, 0x08, 0x00, 0x09, 0x00, 0x00, 0x00
        /*0020*/ 	.byte	0x00, 0x00, 0x00, 0x00


//--------------------- .nv.info._Z7augmentP4edgePiii --------------------------
	.section	.nv.info._Z7augmentP4edgePiii,"",@"SHT_CUDA_INFO"
	.sectionflags	@""
	.align	4


	//----- nvinfo : EIATTR_CUDA_API_VERSION
	.align		4
        /*0000*/ 	.byte	0x04, 0x37
        /*0002*/ 	.short	(.L_25 - .L_24)
.L_24:
        /*0004*/ 	.word	0x00000082


	//----- nvinfo : EIATTR_KPARAM_INFO
	.align		4
.L_25:
        /*0008*/ 	.byte	0x04, 0x17
        /*000a*/ 	.short	(.L_27 - .L_26)
.L_26:
        /*000c*/ 	.word	0x00000000
        /*0010*/ 	.short	0x0003
        /*0012*/ 	.short	0x0014
        /*0014*/ 	.byte	0x00, 0xf0, 0x11, 0x00


	//----- nvinfo : EIATTR_KPARAM_INFO
	.align		4
.L_27:
        /*0018*/ 	.byte	0x04, 0x17
        /*001a*/ 	.short	(.L_29 - .L_28)
.L_28:
        /*001c*/ 	.word	0x00000000
        /*0020*/ 	.short	0x0002
        /*0022*/ 	.short	0x0010
        /*0024*/ 	.byte	0x00, 0xf0, 0x11, 0x00


	//----- nvinfo : EIATTR_KPARAM_INFO
	.align		4
.L_29:
        /*0028*/ 	.byte	0x04, 0x17
        /*002a*/ 	.short	(.L_31 - .L_30)
.L_30:
        /*002c*/ 	.word	0x00000000
        /*0030*/ 	.short	0x0001
        /*0032*/ 	.short	0x0008
        /*0034*/ 	.byte	0x00, 0xf5, 0x21, 0x00


	//----- nvinfo : EIATTR_KPARAM_INFO
	.align		4
.L_31:
        /*0038*/ 	.byte	0x04, 0x17
        /*003a*/ 	.short	(.L_33 - .L_32)
.L_32:
        /*003c*/ 	.word	0x00000000
        /*0040*/ 	.short	0x0000
        /*0042*/ 	.short	0x0000
        /*0044*/ 	.byte	0x00, 0xf5, 0x21, 0x00


	//----- nvinfo : EIATTR_SPARSE_MMA_MASK
	.align		4
.L_33:
        /*0048*/ 	.byte	0x03, 0x50
        /*004a*/ 	.short	0x0000


	//----- nvinfo : EIATTR_MAXREG_COUNT
	.align		4
        /*004c*/ 	.byte	0x03, 0x1b
        /*004e*/ 	.short	0x00ff


	//----- nvinfo : EIATTR_MERCURY_ISA_VERSION
	.align		4
        /*0050*/ 	.byte	0x03, 0x5f
        /*0052*/ 	.short	0x0101


	//----- nvinfo : EIATTR_VRC_CTA_INIT_COUNT
	.align		4
        /*0054*/ 	.byte	0x02, 0x4a
	.zero		1
	.zero		1


	//----- nvinfo : EIATTR_EXIT_INSTR_OFFSETS
	.align		4
        /*0058*/ 	.byte	0x04, 0x1c
        /*005a*/ 	.short	(.L_35 - .L_34)


	//   ....[0]....
.L_34:
        /*005c*/ 	.word	0x00000030


	//   ....[1]....
        /*0060*/ 	.word	0x00000190


	//----- nvinfo : EIATTR_CBANK_PARAM_SIZE
	.align		4
.L_35:
        /*0064*/ 	.byte	0x03, 0x19
        /*0066*/ 	.short	0x0018


	//----- nvinfo : EIATTR_PARAM_CBANK
	.align		4
        /*0068*/ 	.byte	0x04, 0x0a
        /*006a*/ 	.short	(.L_37 - .L_36)
	.align		4
.L_36:
        /*006c*/ 	.word	index@(.nv.constant0._Z7augmentP4edgePiii)
        /*0070*/ 	.short	0x0380
        /*0072*/ 	.short	0x0018


	//----- nvinfo : EIATTR_SW_WAR
	.align		4
.L_37:
        /*0074*/ 	.byte	0x04, 0x36
        /*0076*/ 	.short	(.L_39 - .L_38)
.L_38:
        /*0078*/ 	.word	0x00000008
.L_39:


//--------------------- .nv.info._Z17remove_from_queueiPiS_ --------------------------
	.section	.nv.info._Z17remove_from_queueiPiS_,"",@"SHT_CUDA_INFO"
	.sectionflags	@""
	.align	4


	//----- nvinfo : EIATTR_CUDA_API_VERSION
	.align		4
        /*0000*/ 	.byte	0x04, 0x37
        /*0002*/ 	.short	(.L_41 - .L_40)
.L_40:
        /*0004*/ 	.word	0x00000082


	//----- nvinfo : EIATTR_KPARAM_INFO
	.align		4
.L_41:
        /*0008*/ 	.byte	0x04, 0x17
        /*000a*/ 	.short	(.L_43 - .L_42)
.L_42:
        /*000c*/ 	.word	0x00000000
        /*0010*/ 	.short	0x0002
        /*0012*/ 	.short	0x0010
        /*0014*/ 	.byte	0x00, 0xf5, 0x21, 0x00


	//----- nvinfo : EIATTR_KPARAM_INFO
	.align		4
.L_43:
        /*0018*/ 	.byte	0x04, 0x17
        /*001a*/ 	.short	(.L_45 - .L_44)
.L_44:
        /*001c*/ 	.word	0x00000000
        /*0020*/ 	.short	0x0001
        /*0022*/ 	.short	0x0008
        /*0024*/ 	.byte	0x00, 0xf5, 0x21, 0x00


	//----- nvinfo : EIATTR_KPARAM_INFO
	.align		4
.L_45:
        /*0028*/ 	.byte	0x04, 0x17
        /*002a*/ 	.short	(.L_47 - .L_46)
.L_46:
        /*002c*/ 	.word	0x00000000
        /*0030*/ 	.short	0x0000
        /*0032*/ 	.short	0x0000
        /*0034*/ 	.byte	0x00, 0xf0, 0x11, 0x00


	//----- nvinfo : EIATTR_SPARSE_MMA_MASK
	.align		4
.L_47:
        /*0038*/ 	.byte	0x03, 0x50
        /*003a*/ 	.short	0x0000


	//----- nvinfo : EIATTR_MAXREG_COUNT
	.align		4
        /*003c*/ 	.byte	0x03, 0x1b
        /*003e*/ 	.short	0x00ff


	//----- nvinfo : EIATTR_MERCURY_ISA_VERSION
	.align		4
        /*0040*/ 	.byte	0x03, 0x5f
        /*0042*/ 	.short	0x0101


	//----- nvinfo : EIATTR_VRC_CTA_INIT_COUNT
	.align		4
        /*0044*/ 	.byte	0x02, 0x4a
	.zero		1
	.zero		1


	//----- nvinfo : EIATTR_EXIT_INSTR_OFFSETS
	.align		4
        /*0048*/ 	.byte	0x04, 0x1c
        /*004a*/ 	.short	(.L_49 - .L_48)


	//   ....[0]....
.L_48:
        /*004c*/ 	.word	0x00000070


	//   ....[1]....
        /*0050*/ 	.word	0x000000d0


	//   ....[2]....
        /*0054*/ 	.word	0x00000120


	//----- nvinfo : EIATTR_CBANK_PARAM_SIZE
	.align		4
.L_49:
        /*0058*/ 	.byte	0x03, 0x19
        /*005a*/ 	.short	0x0018


	//----- nvinfo : EIATTR_PARAM_CBANK
	.align		4
        /*005c*/ 	.byte	0x04, 0x0a
        /*005e*/ 	.short	(.L_51 - .L_50)
	.align		4
.L_50:
        /*0060*/ 	.word	index@(.nv.constant0._Z17remove_from_queueiPiS_)
        /*0064*/ 	.short	0x0380
        /*0066*/ 	.short	0x0018


	//----- nvinfo : EIATTR_SW_WAR
	.align		4
.L_51:
        /*0068*/ 	.byte	0x04, 0x36
        /*006a*/ 	.short	(.L_53 - .L_52)
.L_52:
        /*006c*/ 	.word	0x00000008
.L_53:


//--------------------- .nv.info._Z12add_to_queueiPiS_ --------------------------
	.section	.nv.info._Z12add_to_queueiPiS_,"",@"SHT_CUDA_INFO"
	.sectionflags	@""
	.align	4


	//----- nvinfo : EIATTR_CUDA_API_VERSION
	.align		4
        /*0000*/ 	.byte	0x04, 0x37
        /*0002*/ 	.short	(.L_55 - .L_54)
.L_54:
        /*0004*/ 	.word	0x00000082


	//----- nvinfo : EIATTR_KPARAM_INFO
	.align		4
.L_55:
        /*0008*/ 	.byte	0x04, 0x17
        /*000a*/ 	.short	(.L_57 - .L_56)
.L_56:
        /*000c*/ 	.word	0x00000000
        /*0010*/ 	.short	0x0002
        /*0012*/ 	.short	0x0010
        /*0014*/ 	.byte	0x00, 0xf5, 0x21, 0x00


	//----- nvinfo : EIATTR_KPARAM_INFO
	.align		4
.L_57:
        /*0018*/ 	.byte	0x04, 0x17
        /*001a*/ 	.short	(.L_59 - .L_58)
.L_58:
        /*001c*/ 	.word	0x00000000
        /*0020*/ 	.short	0x0001
        /*0022*/ 	.short	0x0008
        /*0024*/ 	.byte	0x00, 0xf5, 0x21, 0x00


	//----- nvinfo : EIATTR_KPARAM_INFO
	.align		4
.L_59:
        /*0028*/ 	.byte	0x04, 0x17
        /*002a*/ 	.short	(.L_61 - .L_60)
.L_60:
        /*002c*/ 	.word	0x00000000
        /*0030*/ 	.short	0x0000
        /*0032*/ 	.short	0x0000
        /*0034*/ 	.byte	0x00, 0xf0, 0x11, 0x00


	//----- nvinfo : EIATTR_SPARSE_MMA_MASK
	.align		4
.L_61:
        /*0038*/ 	.byte	0x03, 0x50
        /*003a*/ 	.short	0x0000


	//----- nvinfo : EIATTR_MAXREG_COUNT
	.align		4
        /*003c*/ 	.byte	0x03, 0x1b
        /*003e*/ 	.short	0x00ff


	//----- nvinfo : EIATTR_MERCURY_ISA_VERSION
	.align		4
        /*0040*/ 	.byte	0x03, 0x5f
        /*0042*/ 	.short	0x0101


	//----- nvinfo : EIATTR_VRC_CTA_INIT_COUNT
	.align		4
        /*0044*/ 	.byte	0x02, 0x4a
	.zero		1
	.zero		1


	//----- nvinfo : EIATTR_EXIT_INSTR_OFFSETS
	.align		4
        /*0048*/ 	.byte	0x04, 0x1c
        /*004a*/ 	.short	(.L_63 - .L_62)


	//   ....[0]....
.L_62:
        /*004c*/ 	.word	0x00000070


	//   ....[1]....
        /*0050*/ 	.word	0x00000110


	//   ....[2]....
        /*0054*/ 	.word	0x00000150


	//----- nvinfo : EIATTR_CBANK_PARAM_SIZE
	.align		4
.L_63:
        /*0058*/ 	.byte	0x03, 0x19
        /*005a*/ 	.short	0x0018


	//----- nvinfo : EIATTR_PARAM_CBANK
	.align		4
        /*005c*/ 	.byte	0x04, 0x0a
        /*005e*/ 	.short	(.L_65 - .L_64)
	.align		4
.L_64:
        /*0060*/ 	.word	index@(.nv.constant0._Z12add_to_queueiPiS_)
        /*0064*/ 	.short	0x0380
        /*0066*/ 	.short	0x0018


	//----- nvinfo : EIATTR_SW_WAR
	.align		4
.L_65:
        /*0068*/ 	.byte	0x04, 0x36
        /*006a*/ 	.short	(.L_67 - .L_66)
.L_66:
        /*006c*/ 	.word	0x00000008
.L_67:


//--------------------- .nv.info._Z20find_augmenting_pathP4edgeiPiS1_S1_S1_S1_S1_S1_ --------------------------
	.section	.nv.info._Z20find_augmenting_pathP4edgeiPiS1_S1_S1_S1_S1_S1_,"",@"SHT_CUDA_INFO"
	.sectionflags	@""
	.align	4


	//----- nvinfo : EIATTR_CUDA_API_VERSION
	.align		4
        /*0000*/ 	.byte	0x04, 0x37
        /*0002*/ 	.short	(.L_69 - .L_68)
.L_68:
        /*0004*/ 	.word	0x00000082


	//----- nvinfo : EIATTR_KPARAM_INFO
	.align		4
.L_69:
        /*0008*/ 	.byte	0x04, 0x17
        /*000a*/ 	.short	(.L_71 - .L_70)
.L_70:
        /*000c*/ 	.word	0x00000000
        /*0010*/ 	.short	0x0008
        /*0012*/ 	.short	0x0040
        /*0014*/ 	.byte	0x00, 0xf5, 0x21, 0x00


	//----- nvinfo : EIATTR_KPARAM_INFO
	.align		4
.L_71:
        /*0018*/ 	.byte	0x04, 0x17
        /*001a*/ 	.short	(.L_73 - .L_72)
.L_72:
        /*001c*/ 	.word	0x00000000
        /*0020*/ 	.short	0x0007
        /*0022*/ 	.short	0x0038
        /*0024*/ 	.byte	0x00, 0xf5, 0x21, 0x00


	//----- nvinfo : EIATTR_KPARAM_INFO
	.align		4
.L_73:
        /*0028*/ 	.byte	0x04, 0x17
        /*002a*/ 	.short	(.L_75 - .L_74)
.L_74:
        /*002c*/ 	.word	0x00000000
        /*0030*/ 	.short	0x0006
        /*0032*/ 	.short	0x0030
        /*0034*/ 	.byte	0x00, 0xf5, 0x21, 0x00


	//----- nvinfo : EIATTR_KPARAM_INFO
	.align		4
.L_75:
        /*0038*/ 	.byte	0x04, 0x17
        /*003a*/ 	.short	(.L_77 - .L_76)
.L_76:
        /*003c*/ 	.word	0x00000000
        /*0040*/ 	.short	0x0005
        /*0042*/ 	.short	0x0028
        /*0044*/ 	.byte	0x00, 0xf5, 0x21, 0x00


	//----- nvinfo : EIATTR_KPARAM_INFO
	.align		4
.L_77:
        /*0048*/ 	.byte	0x04, 0x17
        /*004a*/ 	.short	(.L_79 - .L_78)
.L_78:
        /*004c*/ 	.word	0x00000000
        /*0050*/ 	.short	0x0004
        /*0052*/ 	.short	0x0020
        /*0054*/ 	.byte	0x00, 0xf5, 0x21, 0x00


	//----- nvinfo : EIATTR_KPARAM_INFO
	.align		4
.L_79:
        /*0058*/ 	.byte	0x04, 0x17
        /*005a*/ 	.short	(.L_81 - .L_80)
.L_80:
        /*005c*/ 	.word	0x00000000
        /*0060*/ 	.short	0x0003
        /*0062*/ 	.short	0x0018
        /*0064*/ 	.byte	0x00, 0xf5, 0x21, 0x00


	//----- nvinfo : EIATTR_KPARAM_INFO
	.align		4
.L_81:
        /*0068*/ 	.byte	0x04, 0x17
        /*006a*/ 	.short	(.L_83 - .L_82)
.L_82:
        /*006c*/ 	.word	0x00000000
        /*0070*/ 	.short	0x0002
        /*0072*/ 	.short	0x0010
        /*0074*/ 	.byte	0x00, 0xf5, 0x21, 0x00


	//----- nvinfo : EIATTR_KPARAM_INFO
	.align		4
.L_83:
        /*0078*/ 	.byte	0x04, 0x17
        /*007a*/ 	.short	(.L_85 - .L_84)
.L_84:
        /*007c*/ 	.word	0x00000000
        /*0080*/ 	.short	0x0001
        /*0082*/ 	.short	0x0008
        /*0084*/ 	.byte	0x00, 0xf0, 0x11, 0x00


	//----- nvinfo : EIATTR_KPARAM_INFO
	.align		4
.L_85:
        /*0088*/ 	.byte	0x04, 0x17
        /*008a*/ 	.short	(.L_87 - .L_86)
.L_86:
        /*008c*/ 	.word	0x00000000
        /*0090*/ 	.short	0x0000
        /*0092*/ 	.short	0x0000
        /*0094*/ 	.byte	0x00, 0xf5, 0x21, 0x00


	//----- nvinfo : EIATTR_SPARSE_MMA_MASK
	.align		4
.L_87:
        /*0098*/ 	.byte	0x03, 0x50
        /*009a*/ 	.short	0x0000


	//----- nvinfo : EIATTR_MAXREG_COUNT
	.align		4
        /*009c*/ 	.byte	0x03, 0x1b
        /*009e*/ 	.short	0x00ff


	//----- nvinfo : EIATTR_MERCURY_ISA_VERSION
	.align		4
        /*00a0*/ 	.byte	0x03, 0x5f
        /*00a2*/ 	.short	0x0101


	//----- nvinfo : EIATTR_INT_WARP_WIDE_INSTR_OFFSETS
	.align		4
        /*00a4*/ 	.byte	0x04, 0x31
        /*00a6*/ 	.short	(.L_89 - .L_88)


	//   ....[0]....
.L_88:
        /*00a8*/ 	.word	0x00000270


	//   ....[1]....
        /*00ac*/ 	.word	0x00000480


	//----- nvinfo : EIATTR_VRC_CTA_INIT_COUNT
	.align		4
.L_89:
        /*00b0*/ 	.byte	0x02, 0x4a
	.zero		1
	.zero		1


	//----- nvinfo : EIATTR_EXIT_INSTR_OFFSETS
	.align		4
        /*00b4*/ 	.byte	0x04, 0x1c
        /*00b6*/ 	.short	(.L_91 - .L_90)


	//   ....[0]....
.L_90:
        /*00b8*/ 	.word	0x00000070


	//   ....[1]....
        /*00bc*/ 	.word	0x000003b0


	//   ....[2]....
        /*00c0*/ 	.word	0x00000420


	//   ....[3]....
        /*00c4*/ 	.word	0x00000500


	//----- nvinfo : EIATTR_CRS_STACK_SIZE
	.align		4
.L_91:
        /*00c8*/ 	.byte	0x04, 0x1e
        /*00ca*/ 	.short	(.L_93 - .L_92)
.L_92:
        /*00cc*/ 	.word	0x00000000


	//----- nvinfo : EIATTR_CBANK_PARAM_SIZE
	.align		4
.L_93:
        /*00d0*/ 	.byte	0x03, 0x19
        /*00d2*/ 	.short	0x0048


	//----- nvinfo : EIATTR_PARAM_CBANK
	.align		4
        /*00d4*/ 	.byte	0x04, 0x0a
        /*00d6*/ 	.short	(.L_95 - .L_94)
	.align		4
.L_94:
        /*00d8*/ 	.word	index@(.nv.constant0._Z20find_augmenting_pathP4edgeiPiS1_S1_S1_S1_S1_S1_)
        /*00dc*/ 	.short	0x0380
        /*00de*/ 	.short	0x0048


	//----- nvinfo : EIATTR_SW_WAR
	.align		4
.L_95:
        /*00e0*/ 	.byte	0x04, 0x36
        /*00e2*/ 	.short	(.L_97 - .L_96)
.L_96:
        /*00e4*/ 	.word	0x00000008
.L_97:


//--------------------- .nv.callgraph             --------------------------
	.section	.nv.callgraph,"",@"SHT_CUDA_CALLGRAPH"
	.align	4
	.sectionentsize	8
	.align		4
        /*0000*/ 	.word	0x00000000
	.align		4
        /*0004*/ 	.word	0xffffffff
	.align		4
        /*0008*/ 	.word	0x00000000
	.align		4
        /*000c*/ 	.word	0xfffffffe
	.align		4
        /*0010*/ 	.word	0x00000000
	.align		4
        /*0014*/ 	.word	0xfffffffd
	.align		4
        /*0018*/ 	.word	0x00000000
	.align		4
        /*001c*/ 	.word	0xfffffffc


//--------------------- .text._Z7augmentP4edgePiii --------------------------
	.section	.text._Z7augmentP4edgePiii,"ax",@progbits
	.align	128
        .global         _Z7augmentP4edgePiii
        .type           _Z7augmentP4edgePiii,@function
        .size           _Z7augmentP4edgePiii,(.L_x_9 - _Z7augmentP4edgePiii)
        .other          _Z7augmentP4edgePiii,@"STO_CUDA_ENTRY STV_DEFAULT"
_Z7augmentP4edgePiii:
.text._Z7augmentP4edgePiii:
[----:B------:R-:W-:Y:S01]  /*0000*/  LDC R1, c[0x0][0x37c] ;  /* 0x0000df00ff017b82 */ /* 0x000fe20000000800 */
[----:B------:R-:W0:Y:S02]  /*0010*/  LDCU UR4, c[0x0][0x390] ;  /* 0x00007200ff0477ac */ /* 0x000e240008000800 */
[----:B0-----:R-:W-:-:S13]  /*0020*/  ISETP.NE.AND P0, PT, RZ, UR4, PT ;  /* 0x00000004ff007c0c */ /* 0x001fda000bf05270 */
[----:B------:R-:W-:Y:S05]  /*0030*/  @!P0 EXIT ;  /* 0x000000000000894d */ /* 0x000fea0003800000 */
[----:B------:R-:W0:Y:S01]  /*0040*/  LDCU UR6, c[0x0][0x390] ;  /* 0x00007200ff0677ac */ /* 0x000e220008000800 */
[----:B------:R-:W1:Y:S01]  /*0050*/  LDCU.64 UR4, c[0x0][0x358] ;  /* 0x00006b00ff0477ac */ /* 0x000e620008000a00 */
[----:B0-----:R-:W-:-:S07]  /*0060*/  IMAD.U32 R7, RZ, RZ, UR6 ;  /* 0x00000006ff077e24 */ /* 0x001fce000f8e00ff */
.L_x_0:
[----:B------:R-:W0:Y:S08]  /*0070*/  LDC.64 R2, c[0x0][0x388] ;  /* 0x0000e200ff027b82 */ /* 0x000e300000000a00 */
[----:B------:R-:W2:Y:S08]  /*0080*/  LDC.64 R4, c[0x0][0x380] ;  /* 0x0000e000ff047b82 */ /* 0x000eb00000000a00 */
[----:B------:R-:W3:Y:S01]  /*0090*/  LDC R11, c[0x0][0x394] ;  /* 0x0000e500ff0b7b82 */ /* 0x000ee20000000800 */
[----:B0-----:R-:W-:-:S06]  /*00a0*/  IMAD.WIDE R2, R7, 0x4, R2 ;  /* 0x0000000407027825 */ /* 0x001fcc00078e0202 */
[----:B-1----:R-:W2:Y:S02]  /*00b0*/  LDG.E R3, desc[UR4][R2.64] ;  /* 0x0000000402037981 */ /* 0x002ea4000c1e1900 */
[----:B--2---:R-:W-:-:S05]  /*00c0*/  IMAD.WIDE R4, R3, 0x10, R4 ;  /* 0x0000001003047825 */ /* 0x004fca00078e0204 */
[----:B------:R-:W2:Y:S02]  /*00d0*/  LDG.E R6, desc[UR4][R4.64] ;  /* 0x0000000404067981 */ /* 0x000ea4000c1e1900 */
[----:B--2---:R-:W-:-:S13]  /*00e0*/  ISETP.NE.AND P0, PT, R7, R6, PT ;  /* 0x000000060700720c */ /* 0x004fda0003f05270 */
[----:B------:R-:W3:Y:S04]  /*00f0*/  @!P0 LDG.E R0, desc[UR4][R4.64+0xc] ;  /* 0x00000c0404008981 */ /* 0x000ee8000c1e1900 */
[----:B------:R-:W2:Y:S01]  /*0100*/  @!P0 LDG.E R7, desc[UR4][R4.64+0x4] ;  /* 0x0000040404078981 */ /* 0x000ea2000c1e1900 */
[----:B---3--:R-:W-:-:S05]  /*0110*/  @!P0 IMAD.IADD R9, R0, 0x1, -R11 ;  /* 0x0000000100098824 */ /* 0x008fca00078e0a0b */
[----:B------:R0:W-:Y:S04]  /*0120*/  @!P0 STG.E desc[UR4][R4.64+0xc], R9 ;  /* 0x00000c0904008986 */ /* 0x0001e8000c101904 */
[----:B------:R-:W3:Y:S01]  /*0130*/  @P0 LDG.E R0, desc[UR4][R4.64+0xc] ;  /* 0x00000c0404000981 */ /* 0x000ee2000c1e1900 */
[----:B------:R-:W-:Y:S02]  /*0140*/  @P0 MOV R7, R6 ;  /* 0x0000000600070202 */ /* 0x000fe40000000f00 */
[----:B---3--:R-:W-:-:S05]  /*0150*/  @P0 IADD3 R3, PT, PT, R11, R0, RZ ;  /* 0x000000000b030210 */ /* 0x008fca0007ffe0ff */
[----:B------:R0:W-:Y:S01]  /*0160*/  @P0 STG.E desc[UR4][R4.64+0xc], R3 ;  /* 0x00000c0304000986 */ /* 0x0001e2000c101904 */
[----:B--2---:R-:W-:-:S13]  /*0170*/  ISETP.NE.AND P0, PT, R7, RZ, PT ;  /* 0x000000ff0700720c */ /* 0x004fda0003f05270 */
[----:B0-----:R-:W-:Y:S05]  /*0180*/  @P0 BRA `(.L_x_0) ;  /* 0xfffffffc00b80947 */ /* 0x001fea000383ffff */
[----:B------:R-:W-:Y:S05]  /*0190*/  EXIT ;  /* 0x000000000000794d */ /* 0x000fea0003800000 */
.L_x_1:
[----:B------:R-:W-:-:S00]  /*01a0*/  BRA `(.L_x_1) ;  /* 0xfffffffc00fc7947 */ /* 0x000fc0000383ffff */
[----:B------:R-:W-:-:S00]  /*01b0*/  NOP ;  /* 0x0000000000007918 */ /* 0x000fc00000000000 */
        /* <DEDUP_REMOVED lines=12> */
.L_x_9:


//--------------------- .text._Z17remove_from_queueiPiS_ --------------------------
	.section	.text._Z17remove_from_queueiPiS_,"ax",@progbits
	.align	128
        .global         _Z17remove_from_queueiPiS_
        .type           _Z17remove_from_queueiPiS_,@function
        .size           _Z17remove_from_queueiPiS_,(.L_x_10 - _Z17remove_from_queueiPiS_)
        .other          _Z17remove_from_queueiPiS_,@"STO_CUDA_ENTRY STV_DEFAULT"
_Z17remove_from_queueiPiS_:
.text._Z17remove_from_queueiPiS_:
[----:B------:R-:W-:Y:S01]  /*0000*/  LDC R1, c[0x0][0x37c] ;  /* 0x0000df00ff017b82 */ /* 0x000fe20000000800 */
[----:B------:R-:W0:Y:S07]  /*0010*/  S2R R0, SR_TID.X ;  /* 0x0000000000007919 */ /* 0x000e2e0000002100 */
[----:B------:R-:W0:Y:S01]  /*0020*/  S2UR UR4, SR_CTAID.X ;  /* 0x00000000000479c3 */ /* 0x000e220000002500 */
[----:B------:R-:W1:Y:S07]  /*0030*/  LDCU UR5, c[0x0][0x380] ;  /* 0x00007000ff0577ac */ /* 0x000e6e0008000800 */
[----:B------:R-:W0:Y:S02]  /*0040*/  LDC R5, c[0x0][0x360] ;  /* 0x0000d800ff057b82 */ /* 0x000e240000000800 */
[----:B0-----:R-:W-:-:S05]  /*0050*/  IMAD R5, R5, UR4, R0 ;  /* 0x0000000405057c24 */ /* 0x001fca000f8e0200 */
[----:B-1----:R-:W-:-:S13]  /*0060*/  ISETP.GE.AND P0, PT, R5, UR5, PT ;  /* 0x0000000505007c0c */ /* 0x002fda000bf06270 */
[----:B------:R-:W-:Y:S05]  /*0070*/  @P0 EXIT ;  /* 0x000000000000094d */ /* 0x000fea0003800000 */
[----:B------:R-:W0:Y:S01]  /*0080*/  LDC.64 R2, c[0x0][0x388] ;  /* 0x0000e200ff027b82 */ /* 0x000e220000000a00 */
[----:B------:R-:W1:Y:S01]  /*0090*/  LDCU.64 UR4, c[0x0][0x358] ;  /* 0x00006b00ff0477ac */ /* 0x000e620008000a00 */
[----:B0-----:R-:W-:-:S06]  /*00a0*/  IMAD.WIDE R2, R5, 0x4, R2 ;  /* 0x0000000405027825 */ /* 0x001fcc00078e0202 */
[----:B-1----:R-:W2:Y:S02]  /*00b0*/  LDG.E R2, desc[UR4][R2.64] ;  /* 0x0000000402027981 */ /* 0x002ea4000c1e1900 */
[----:B--2---:R-:W-:-:S13]  /*00c0*/  ISETP.NE.AND P0, PT, R2, 0x1, PT ;  /* 0x000000010200780c */ /* 0x004fda0003f05270 */
[----:B------:R-:W-:Y:S05]  /*00d0*/  @P0 EXIT ;  /* 0x000000000000094d */ /* 0x000fea0003800000 */
[----:B------:R-:W0:Y:S01]  /*00e0*/  LDC.64 R2, c[0x0][0x390] ;  /* 0x0000e400ff027b82 */ /* 0x000e220000000a00 */
[----:B------:R-:W-:Y:S02]  /*00f0*/  HFMA2 R7, -RZ, RZ, 0, 1.1920928955078125e-07 ;  /* 0x00000002ff077431 */ /* 0x000fe400000001ff */
[----:B0-----:R-:W-:-:S05]  /*0100*/  IMAD.WIDE R2, R5, 0x4, R2 ;  /* 0x0000000405027825 */ /* 0x001fca00078e0202 */
[----:B------:R-:W-:Y:S01]  /*0110*/  STG.E desc[UR4][R2.64], R7 ;  /* 0x0000000702007986 */ /* 0x000fe2000c101904 */
[----:B------:R-:W-:Y:S05]  /*0120*/  EXIT ;  /* 0x000000000000794d */ /* 0x000fea0003800000 */
.L_x_2:
        /* <DEDUP_REMOVED lines=13> */
.L_x_10:


//--------------------- .text._Z12add_to_queueiPiS_ --------------------------
	.section	.text._Z12add_to_queueiPiS_,"ax",@progbits
	.align	128
        .global         _Z12add_to_queueiPiS_
        .type           _Z12add_to_queueiPiS_,@function
        .size           _Z12add_to_queueiPiS_,(.L_x_11 - _Z12add_to_queueiPiS_)
        .other          _Z12add_to_queueiPiS_,@"STO_CUDA_ENTRY STV_DEFAULT"
_Z12add_to_queueiPiS_:
.text._Z12add_to_queueiPiS_:
        /* <DEDUP_REMOVED lines=13> */
[----:B------:R-:W0:Y:S01]  /*00d0*/  @!P0 LDC.64 R4, c[0x0][0x388] ;  /* 0x0000e200ff048b82 */ /* 0x000e220000000a00 */
[----:B------:R-:W-:Y:S01]  /*00e0*/  @!P0 MOV R9, 0x1 ;  /* 0x0000000100098802 */ /* 0x000fe20000000f00 */
[----:B0-----:R-:W-:-:S05]  /*00f0*/  @!P0 IMAD.WIDE R4, R7, 0x4, R4 ;  /* 0x0000000407048825 */ /* 0x001fca00078e0204 */
[----:B------:R0:W-:Y:S01]  /*0100*/  @!P0 STG.E desc[UR4][R4.64], R9 ;  /* 0x0000000904008986 */ /* 0x0001e2000c101904 */
[----:B------:R-:W-:Y:S05]  /*0110*/  @!P0 EXIT ;  /* 0x000000000000894d */ /* 0x000fea0003800000 */
[----:B------:R-:W1:Y:S02]  /*0120*/  LDC.64 R2, c[0x0][0x388] ;  /* 0x0000e200ff027b82 */ /* 0x000e640000000a00 */
[----:B-1----:R-:W-:-:S05]  /*0130*/  IMAD.WIDE R2, R7, 0x4, R2 ;  /* 0x0000000407027825 */ /* 0x002fca00078e0202 */
[----:B------:R-:W-:Y:S01]  /*0140*/  STG.E desc[UR4][R2.64], RZ ;  /* 0x000000ff02007986 */ /* 0x000fe2000c101904 */
[----:B------:R-:W-:Y:S05]  /*0150*/  EXIT ;  /* 0x000000000000794d */ /* 0x000fea0003800000 */
.L_x_3:
        /* <DEDUP_REMOVED lines=10> */
.L_x_11:


//--------------------- .text._Z20find_augmenting_pathP4edgeiPiS1_S1_S1_S1_S1_S1_ --------------------------
	.section	.text._Z20find_augmenting_pathP4edgeiPiS1_S1_S1_S1_S1_S1_,"ax",@progbits
	.align	128
        .global         _Z20find_augmenting_pathP4edgeiPiS1_S1_S1_S1_S1_S1_
        .type           _Z20find_augmenting_pathP4edgeiPiS1_S1_S1_S1_S1_S1_,@function
        .size           _Z20find_augmenting_pathP4edgeiPiS1_S1_S1_S1_S1_S1_,(.L_x_12 - _Z20find_augmenting_pathP4edgeiPiS1_S1_S1_S1_S1_S1_)
        .other          _Z20find_augmenting_pathP4edgeiPiS1_S1_S1_S1_S1_S1_,@"STO_CUDA_ENTRY STV_DEFAULT"
_Z20find_augmenting_pathP4edgeiPiS1_S1_S1_S1_S1_S1_:
.text._Z20find_augmenting_pathP4edgeiPiS1_S1_S1_S1_S1_S1_:
        /* <DEDUP_REMOVED lines=9> */
[----:B------:R-:W1:Y:S07]  /*0090*/  LDCU.64 UR4, c[0x0][0x358] ;  /* 0x00006b00ff0477ac */ /* 0x000e6e0008000a00 */
[----:B------:R-:W2:Y:S08]  /*00a0*/  LDC.64 R16, c[0x0][0x398] ;  /* 0x0000e600ff107b82 */ /* 0x000eb00000000a00 */
[----:B------:R-:W3:Y:S01]  /*00b0*/  LDC.64 R8, c[0x0][0x3a8] ;  /* 0x0000ea00ff087b82 */ /* 0x000ee20000000a00 */
[----:B0-----:R-:W-:-:S07]  /*00c0*/  IMAD.WIDE R20, R3, 0x10, R20 ;  /* 0x0000001003147825 */ /* 0x001fce00078e0214 */
[----:B------:R-:W0:Y:S01]  /*00d0*/  LDC.64 R4, c[0x0][0x3b8] ;  /* 0x0000ee00ff047b82 */ /* 0x000e220000000a00 */
[----:B-1----:R-:W2:Y:S04]  /*00e0*/  LDG.E R13, desc[UR4][R20.64] ;  /* 0x00000004140d7981 */ /* 0x002ea8000c1e1900 */
[----:B------:R-:W3:Y:S04]  /*00f0*/  LDG.E R11, desc[UR4][R20.64+0x4] ;  /* 0x00000404140b7981 */ /* 0x000ee8000c1e1900 */
[----:B------:R-:W4:Y:S04]  /*0100*/  LDG.E R19, desc[UR4][R20.64+0x8] ;  /* 0x0000080414137981 */ /* 0x000f28000c1e1900 */
[----:B------:R-:W4:Y:S01]  /*0110*/  LDG.E R0, desc[UR4][R20.64+0xc] ;  /* 0x00000c0414007981 */ /* 0x000f22000c1e1900 */
[----:B--2---:R-:W-:-:S06]  /*0120*/  IMAD.WIDE R6, R13, 0x4, R16 ;  /* 0x000000040d067825 */ /* 0x004fcc00078e0210 */
[----:B------:R-:W2:Y:S01]  /*0130*/  LDG.E R6, desc[UR4][R6.64] ;  /* 0x0000000406067981 */ /* 0x000ea2000c1e1900 */
[----:B---3--:R-:W-:Y:S01]  /*0140*/  IMAD.WIDE R14, R11, 0x4, R8 ;  /* 0x000000040b0e7825 */ /* 0x008fe200078e0208 */
[----:B--2---:R-:W-:-:S13]  /*0150*/  ISETP.NE.AND P0, PT, R6, RZ, PT ;  /* 0x000000ff0600720c */ /* 0x004fda0003f05270 */
[----:B------:R-:W2:Y:S01]  /*0160*/  @P0 LDG.E R2, desc[UR4][R14.64] ;  /* 0x000000040e020981 */ /* 0x000ea2000c1e1900 */
[----:B------:R-:W-:Y:S01]  /*0170*/  BSSY.RECONVERGENT B0, `(.L_x_4) ;  /* 0x0000019000007945 */ /* 0x000fe20003800200 */
[----:B------:R-:W-:-:S04]  /*0180*/  IMAD.WIDE R16, R11, 0x4, R16 ;  /* 0x000000040b107825 */ /* 0x000fc800078e0210 */
[----:B0-----:R-:W-:Y:S01]  /*0190*/  IMAD.WIDE R6, R13, 0x4, R4 ;  /* 0x000000040d067825 */ /* 0x001fe200078e0204 */
[----:B--2---:R-:W-:-:S04]  /*01a0*/  ISETP.EQ.AND P0, PT, R2, RZ, P0 ;  /* 0x000000ff0200720c */ /* 0x004fc80000702270 */
[----:B----4-:R-:W-:-:S13]  /*01b0*/  ISETP.LE.OR P0, PT, R19, R0, !P0 ;  /* 0x000000001300720c */ /* 0x010fda0004703670 */
[----:B------:R-:W-:Y:S05]  /*01c0*/  @P0 BRA `(.L_x_5) ;  /* 0x00000000004c0947 */ /* 0x000fea0003800000 */
[----:B------:R-:W0:Y:S01]  /*01d0*/  LDC.64 R20, c[0x0][0x3b0] ;  /* 0x0000ec00ff147b82 */ /* 0x000e220000000a00 */
[----:B------:R-:W-:Y:S02]  /*01e0*/  IMAD.MOV.U32 R2, RZ, RZ, -0x1 ;  /* 0xffffffffff027424 */ /* 0x000fe400078e00ff */
[----:B0-----:R-:W-:-:S05]  /*01f0*/  IMAD.WIDE R20, R11, 0x4, R20 ;  /* 0x000000040b147825 */ /* 0x001fca00078e0214 */
[----:B------:R-:W2:Y:S02]  /*0200*/  ATOMG.E.CAS.STRONG.GPU PT, R2, [R20], R2, R3 ;  /* 0x00000002140273a9 */ /* 0x000ea400001ee103 */
[----:B--2---:R-:W-:-:S13]  /*0210*/  ISETP.NE.AND P0, PT, R2, -0x1, PT ;  /* 0xffffffff0200780c */ /* 0x004fda0003f05270 */
[----:B------:R-:W-:Y:S05]  /*0220*/  @P0 BRA `(.L_x_5) ;  /* 0x0000000000340947 */ /* 0x000fea0003800000 */
[----:B------:R-:W-:-:S05]  /*0230*/  IMAD.MOV.U32 R27, RZ, RZ, 0x1 ;  /* 0x00000001ff1b7424 */ /* 0x000fca00078e00ff */
[----:B------:R0:W-:Y:S04]  /*0240*/  STG.E desc[UR4][R14.64], R27 ;  /* 0x0000001b0e007986 */ /* 0x0001e8000c101904 */
[----:B------:R-:W2:Y:S01]  /*0250*/  LDG.E R2, desc[UR4][R6.64] ;  /* 0x0000000406027981 */ /* 0x000ea2000c1e1900 */
[----:B------:R-:W1:Y:S01]  /*0260*/  LDC.64 R20, c[0x0][0x3c0] ;  /* 0x0000f000ff147b82 */ /* 0x000e620000000a00 */
[----:B------:R-:W-:Y:S01]  /*0270*/  VOTEU.ANY UR6, UPT, PT ;  /* 0x0000000000067886 */ /* 0x000fe200038e0100 */
[----:B------:R-:W3:Y:S01]  /*0280*/  S2R R10, SR_LANEID ;  /* 0x00000000000a7919 */ /* 0x000ee20000000000 */
[----:B------:R-:W-:Y:S02]  /*0290*/  UFLO.U32 UR7, UR6 ;  /* 0x00000006000772bd */ /* 0x000fe400080e0000 */
[----:B------:R-:W1:Y:S04]  /*02a0*/  POPC R25, UR6 ;  /* 0x0000000600197d09 */ /* 0x000e680008000000 */
[----:B---3--:R-:W-:-:S02]  /*02b0*/  ISETP.EQ.U32.AND P0, PT, R10, UR7, PT ;  /* 0x000000070a007c0c */ /* 0x008fc4000bf02070 */
[----:B--2---:R-:W-:Y:S01]  /*02c0*/  VIADDMNMX R23, R19, -R0, R2, PT ;  /* 0x8000000013177246 */ /* 0x004fe20003800102 */
[----:B------:R-:W-:-:S05]  /*02d0*/  IMAD.WIDE R18, R11, 0x4, R4 ;  /* 0x000000040b127825 */ /* 0x000fca00078e0204 */
[----:B------:R0:W-:Y:S05]  /*02e0*/  STG.E desc[UR4][R18.64], R23 ;  /* 0x0000001712007986 */ /* 0x0001ea000c101904 */
[----:B-1----:R0:W-:Y:S02]  /*02f0*/  @P0 REDG.E.ADD.STRONG.GPU desc[UR4][R20.64], R25 ;  /* 0x000000191400098e */ /* 0x0021e4000c12e104 */
.L_x_5:
[----:B------:R-:W-:Y:S05]  /*0300*/  BSYNC.RECONVERGENT B0 ;  /* 0x0000000000007941 */ /* 0x000fea0003800200 */
.L_x_4:
[----:B------:R-:W2:Y:S01]  /*0310*/  LDG.E R16, desc[UR4][R16.64] ;  /* 0x0000000410107981 */ /* 0x000ea2000c1e1900 */
[----:B------:R-:W-:Y:S01]  /*0320*/  BSSY.RECONVERGENT B0, `(.L_x_6) ;  /* 0x0000007000007945 */ /* 0x000fe20003800200 */
[----:B------:R-:W-:Y:S01]  /*0330*/  PLOP3.LUT P0, PT, PT, PT, PT, 0x8, 0x80 ;  /* 0x000000000080781c */ /* 0x000fe20003f0e170 */
[----:B------:R-:W-:Y:S01]  /*0340*/  IMAD.WIDE R8, R13, 0x4, R8 ;  /* 0x000000040d087825 */ /* 0x000fe200078e0208 */
[----:B--2---:R-:W-:-:S13]  /*0350*/  ISETP.NE.AND P1, PT, R16, RZ, PT ;  /* 0x000000ff1000720c */ /* 0x004fda0003f25270 */
[----:B------:R-:W-:Y:S05]  /*0360*/  @!P1 BRA `(.L_x_7) ;  /* 0x0000000000089947 */ /* 0x000fea0003800000 */
[----:B------:R-:W2:Y:S02]  /*0370*/  LDG.E R2, desc[UR4][R8.64] ;  /* 0x0000000408027981 */ /* 0x000ea4000c1e1900 */
[----:B--2---:R-:W-:-:S13]  /*0380*/  ISETP.EQ.AND P0, PT, R2, RZ, PT ;  /* 0x000000ff0200720c */ /* 0x004fda0003f02270 */
.L_x_7:
[----:B------:R-:W-:Y:S05]  /*0390*/  BSYNC.RECONVERGENT B0 ;  /* 0x0000000000007941 */ /* 0x000fea0003800200 */
.L_x_6:
[----:B------:R-:W-:-:S13]  /*03a0*/  ISETP.EQ.OR P0, PT, R0, RZ, !P0 ;  /* 0x000000ff0000720c */ /* 0x000fda0004702670 */
[----:B------:R-:W-:Y:S05]  /*03b0*/  @P0 EXIT ;  /* 0x000000000000094d */ /* 0x000fea0003800000 */
[----:B0-----:R-:W0:Y:S01]  /*03c0*/  LDC.64 R14, c[0x0][0x3b0] ;  /* 0x0000ec00ff0e7b82 */ /* 0x001e220000000a00 */
[----:B------:R-:W-:Y:S01]  /*03d0*/  MOV R17, R3 ;  /* 0x0000000300117202 */ /* 0x000fe20000000f00 */
[----:B------:R-:W-:Y:S02]  /*03e0*/  IMAD.MOV.U32 R16, RZ, RZ, -0x1 ;  /* 0xffffffffff107424 */ /* 0x000fe400078e00ff */
[----:B0-----:R-:W-:-:S06]  /*03f0*/  IMAD.WIDE R2, R13, 0x4, R14 ;  /* 0x000000040d027825 */ /* 0x001fcc00078e020e */
[----:B------:R-:W2:Y:S02]  /*0400*/  ATOMG.E.CAS.STRONG.GPU PT, R2, [R2], R16, R17 ;  /* 0x00000010020273a9 */ /* 0x000ea400001ee111 */
[----:B--2---:R-:W-:-:S13]  /*0410*/  ISETP.NE.AND P0, PT, R2, -0x1, PT ;  /* 0xffffffff0200780c */ /* 0x004fda0003f05270 */
[----:B------:R-:W-:Y:S05]  /*0420*/  @P0 EXIT ;  /* 0x000000000000094d */ /* 0x000fea0003800000 */
[----:B------:R-:W-:Y:S02]  /*0430*/  HFMA2 R15, -RZ, RZ, 0, 5.9604644775390625e-08 ;  /* 0x00000001ff0f7431 */ /* 0x000fe400000001ff */
[----:B------:R-:W-:-:S03]  /*0440*/  IMAD.WIDE R4, R11, 0x4, R4 ;  /* 0x000000040b047825 */ /* 0x000fc600078e0204 */
[----:B------:R-:W-:Y:S04]  /*0450*/  STG.E desc[UR4][R8.64], R15 ;  /* 0x0000000f08007986 */ /* 0x000fe8000c101904 */
[----:B------:R-:W2:Y:S01]  /*0460*/  LDG.E R5, desc[UR4][R4.64] ;  /* 0x0000000404057981 */ /* 0x000ea2000c1e1900 */
[----:B------:R-:W0:Y:S01]  /*0470*/  LDC.64 R2, c[0x0][0x3c0] ;  /* 0x0000f000ff027b82 */ /* 0x000e220000000a00 */
[----:B------:R-:W-:Y:S01]  /*0480*/  VOTEU.ANY UR6, UPT, PT ;  /* 0x0000000000067886 */ /* 0x000fe200038e0100 */
[----:B------:R-:W1:Y:S01]  /*0490*/  S2R R10, SR_LANEID ;  /* 0x00000000000a7919 */ /* 0x000e620000000000 */
[----:B------:R-:W-:Y:S02]  /*04a0*/  UFLO.U32 UR7, UR6 ;  /* 0x00000006000772bd */ /* 0x000fe400080e0000 */
[----:B------:R-:W0:Y:S04]  /*04b0*/  POPC R13, UR6 ;  /* 0x00000006000d7d09 */ /* 0x000e280008000000 */
[----:B-1----:R-:W-:-:S02]  /*04c0*/  ISETP.EQ.U32.AND P0, PT, R10, UR7, PT ;  /* 0x000000070a007c0c */ /* 0x002fc4000bf02070 */
[----:B--2---:R-:W-:-:S05]  /*04d0*/  VIMNMX R11, PT, PT, R0, R5, PT ;  /* 0x00000005000b7248 */ /* 0x004fca0003fe0100 */
[----:B------:R-:W-:Y:S06]  /*04e0*/  STG.E desc[UR4][R6.64], R11 ;  /* 0x0000000b06007986 */ /* 0x000fec000c101904 */
[----:B0-----:R-:W-:Y:S01]  /*04f0*/  @P0 REDG.E.ADD.STRONG.GPU desc[UR4][R2.64], R13 ;  /* 0x0000000d0200098e */ /* 0x001fe2000c12e104 */
[----:B------:R-:W-:Y:S05]  /*0500*/  EXIT ;  /* 0x000000000000794d */ /* 0x000fea0003800000 */
.L_x_8:
        /* <DEDUP_REMOVED lines=15> */
.L_x_12:


//--------------------- .nv.shared.reserved.0     --------------------------
	.section	.nv.shared.reserved.0,"aw",@nobits
	.weak		__nv_reservedSMEM_offset_0_alias
	.size		__nv_reservedSMEM_offset_0_alias, 0, 64
	.other		__nv_reservedSMEM_offset_0_alias,@"STO_CUDA_RESERVED_SHARED STV_DEFAULT"
__nv_reservedSMEM_offset_0_alias:
	.zero		0
	.zero		64


//--------------------- .nv.constant0._Z7augmentP4edgePiii --------------------------
	.section	.nv.constant0._Z7augmentP4edgePiii,"a",@progbits
	.sectionflags	@""
	.align	4
.nv.constant0._Z7augmentP4edgePiii:
	.zero		920


//--------------------- .nv.constant0._Z17remove_from_queueiPiS_ --------------------------
	.section	.nv.constant0._Z17remove_from_queueiPiS_,"a",@progbits
	.sectionflags	@""
	.align	4
.nv.constant0._Z17remove_from_queueiPiS_:
	.zero		920


//--------------------- .nv.constant0._Z12add_to_queueiPiS_ --------------------------
	.section	.nv.constant0._Z12add_to_queueiPiS_,"a",@progbits
	.sectionflags	@""
	.align	4
.nv.constant0._Z12add_to_queueiPiS_:
	.zero		920


//--------------------- .nv.constant0._Z20find_augmenting_pathP4edgeiPiS1_S1_S1_S1_S1_S1_ --------------------------
	.section	.nv.constant0._Z20find_augmenting_pathP4edgeiPiS1_S1_S1_S1_S1_S1_,"a",@progbits
	.sectionflags	@""
	.align	4
.nv.constant0._Z20find_augmenting_pathP4edgeiPiS1_S1_S1_S1_S1_S1_:
	.zero		968


//--------------------- SYMBOLS --------------------------

	.type		.nv.reservedSmem.offset0,@object
	.size		.nv.reservedSmem.offset0,0x4
